//
// Generated by NVIDIA NVVM Compiler
//
// Compiler Build ID: CL-36424714
// Cuda compilation tools, release 13.0, V13.0.88
// Based on NVVM 20.0.0
//

.version 9.0
.target sm_100
.address_size 64

	// .globl	_Z15my_first_kernelPf

.visible .entry _Z15my_first_kernelPf(
	.param .u64 .ptr .align 1 _Z15my_first_kernelPf_param_0
)
{
	.reg .b32 	%r<5>;
	.reg .b32 	%f<2>;
	.reg .b64 	%rd<5>;

	ld.param.u64 	%rd1, [_Z15my_first_kernelPf_param_0];
	cvta.to.global.u64 	%rd2, %rd1;
	mov.u32 	%r1, %tid.x;
	mov.u32 	%r2, %ntid.x;
	mov.u32 	%r3, %ctaid.x;
	mad.lo.s32 	%r4, %r2, %r3, %r1;
	cvt.rn.f32.u32 	%f1, %r1;
	mul.wide.s32 	%rd3, %r4, 4;
	add.s64 	%rd4, %rd2, %rd3;
	st.global.f32 	[%rd4], %f1;
	ret;

}


// ===== COMPILED SASS (sm_100) =====

	.target	sm_100

	.elftype	@"ET_EXEC"


//--------------------- .note.nv.tkinfo           --------------------------
	.section	.note.nv.tkinfo,"",@"SHT_NOTE"
	.sectionflags	@"SHF_NOTE_NV_TKINFO"
	.tkinfo
        /*0018*/ 	.word	0x00000002
        /*0030*/ 	.string	""
        /*0030*/ 	.string	"ptxas"
        /*0030*/ 	.string	"Cuda compilation tools, release 13.0, V13.0.88"
        /*0030*/ 	.string	"Build cuda_13.0.r13.0/compiler.36424714_0"
        /*0030*/ 	.string	"-arch sm_100 -m 64 "



//--------------------- .note.nv.cuinfo           --------------------------
	.section	.note.nv.cuinfo,"",@"SHT_NOTE"
	.sectionflags	@"SHF_NOTE_NV_CUINFO"
        /*0018*/ 	.short	0x0002
        /*001a*/ 	.short	0x0064
        /*001c*/ 	.short	0x0082
	.zero		2


//--------------------- .nv.info                  --------------------------
	.section	.nv.info,"",@"SHT_CUDA_INFO"
	.align	4


	//----- nvinfo : EIATTR_REGCOUNT
	.align		4
        /*0000*/ 	.byte	0x04, 0x2f
        /*0002*/ 	.short	(.L_1 - .L_0)
	.align		4
.L_0:
        /*0004*/ 	.word	index@(_Z15my_first_kernelPf)
        /*0008*/ 	.word	0x0000000a


	//----- nvinfo : EIATTR_FRAME_SIZE
	.align		4
.L_1:
        /*000c*/ 	.byte	0x04, 0x11
        /*000e*/ 	.short	(.L_3 - .L_2)
	.align		4
.L_2:
        /*0010*/ 	.word	index@(_Z15my_first_kernelPf)
        /*0014*/ 	.word	0x00000000


	//----- nvinfo : EIATTR_MIN_STACK_SIZE
	.align		4
.L_3:
        /*0018*/ 	.byte	0x04, 0x12
        /*001a*/ 	.short	(.L_5 - .L_4)
	.align		4
.L_4:
        /*001c*/ 	.word	index@(_Z15my_first_kernelPf)
        /*0020*/ 	.word	0x00000000
.L_5:


//--------------------- .nv.compat                --------------------------
	.section	.nv.compat,"",@"SHT_CUDA_COMPAT_INFO"
	.align	4
        /*0000*/ 	.byte	0x02, 0x09, 0x00, 0x00, 0x02, 0x02, 0x01, 0x00, 0x02, 0x05, 0x05, 0x00, 0x03, 0x07, 0x01, 0x01
        /*0010*/ 	.byte	0x02, 0x03, 0x00, 0x00, 0x02, 0x06, 0x01, 0x00, 0x04, 0x0b, 0x08, 0x00, 0x09, 0x00, 0x00, 0x00
        /*0020*/ 	.byte	0x00, 0x00, 0x00, 0x00


//--------------------- .nv.info._Z15my_first_kernelPf --------------------------
	.section	.nv.info._Z15my_first_kernelPf,"",@"SHT_CUDA_INFO"
	.sectionflags	@""
	.align	4


	//----- nvinfo : EIATTR_CUDA_API_VERSION
	.align		4
        /*0000*/ 	.byte	0x04, 0x37
        /*0002*/ 	.short	(.L_7 - .L_6)
.L_6:
        /*0004*/ 	.word	0x00000082


	//----- nvinfo : EIATTR_KPARAM_INFO
	.align		4
.L_7:
        /*0008*/ 	.byte	0x04, 0x17
        /*000a*/ 	.short	(.L_9 - .L_8)
.L_8:
        /*000c*/ 	.word	0x00000000
        /*0010*/ 	.short	0x0000
        /*0012*/ 	.short	0x0000
        /*0014*/ 	.byte	0x00, 0xf5, 0x21, 0x00


	//----- nvinfo : EIATTR_SPARSE_MMA_MASK
	.align		4
.L_9:
        /*0018*/ 	.byte	0x03, 0x50
        /*001a*/ 	.short	0x0000


	//----- nvinfo : EIATTR_MAXREG_COUNT
	.align		4
        /*001c*/ 	.byte	0x03, 0x1b
        /*001e*/ 	.short	0x00ff


	//----- nvinfo : EIATTR_MERCURY_ISA_VERSION
	.align		4
        /*0020*/ 	.byte	0x03, 0x5f
        /*0022*/ 	.short	0x0101


	//----- nvinfo : EIATTR_VRC_CTA_INIT_COUNT
	.align		4
        /*0024*/ 	.byte	0x02, 0x4a
	.zero		1
	.zero		1


	//----- nvinfo : EIATTR_EXIT_INSTR_OFFSETS
	.align		4
        /*0028*/ 	.byte	0x04, 0x1c
        /*002a*/ 	.short	(.L_11 - .L_10)


	//   ....[0]....
.L_10:
        /*002c*/ 	.word	0x000000a0


	//----- nvinfo : EIATTR_CBANK_PARAM_SIZE
	.align		4
.L_11:
        /*0030*/ 	.byte	0x03, 0x19
        /*0032*/ 	.short	0x0008


	//----- nvinfo : EIATTR_PARAM_CBANK
	.align		4
        /*0034*/ 	.byte	0x04, 0x0a
        /*0036*/ 	.short	(.L_13 - .L_12)
	.align		4
.L_12:
        /*0038*/ 	.word	index@(.nv.constant0._Z15my_first_kernelPf)
        /*003c*/ 	.short	0x0380
        /*003e*/ 	.short	0x0008


	//----- nvinfo : EIATTR_SW_WAR
	.align		4
.L_13:
        /*0040*/ 	.byte	0x04, 0x36
        /*0042*/ 	.short	(.L_15 - .L_14)
.L_14:
        /*0044*/ 	.word	0x00000008
.L_15:


//--------------------- .nv.callgraph             --------------------------
	.section	.nv.callgraph,"",@"SHT_CUDA_CALLGRAPH"
	.align	4
	.sectionentsize	8
	.align		4
        /*0000*/ 	.word	0x00000000
	.align		4
        /*0004*/ 	.word	0xffffffff
	.align		4
        /*0008*/ 	.word	0x00000000
	.align		4
        /*000c*/ 	.word	0xfffffffe
	.align		4
        /*0010*/ 	.word	0x00000000
	.align		4
        /*0014*/ 	.word	0xfffffffd
	.align		4
        /*0018*/ 	.word	0x00000000
	.align		4
        /*001c*/ 	.word	0xfffffffc


//--------------------- .text._Z15my_first_kernelPf --------------------------
	.section	.text._Z15my_first_kernelPf,"ax",@progbits
	.align	128
        .global         _Z15my_first_kernelPf
        .type           _Z15my_first_kernelPf,@function
        .size           _Z15my_first_kernelPf,(.L_x_1 - _Z15my_first_kernelPf)
        .other          _Z15my_first_kernelPf,@"STO_CUDA_ENTRY STV_DEFAULT"
_Z15my_first_kernelPf:
.text._Z15my_first_kernelPf:
[----:B------:R-:W-:Y:S01]  /*0000*/  LDC R1, c[0x0][0x37c] ;  /* 0x0000df00ff017b82 */ /* 0x000fe20000000800 */
[----:B------:R-:W0:Y:S07]  /*0010*/  S2R R7, SR_TID.X ;  /* 0x0000000000077919 */ /* 0x000e2e0000002100 */
[----:B------:R-:W1:Y:S01]  /*0020*/  LDC.64 R2, c[0x0][0x380] ;  /* 0x0000e000ff027b82 */ /* 0x000e620000000a00 */
[----:B------:R-:W0:Y:S01]  /*0030*/  LDCU UR6, c[0x0][0x360] ;  /* 0x00006c00ff0677ac */ /* 0x000e220008000800 */
[----:B------:R-:W0:Y:S01]  /*0040*/  S2R R0, SR_CTAID.X ;  /* 0x0000000000007919 */ /* 0x000e220000002500 */
[----:B------:R-:W2:Y:S01]  /*0050*/  LDCU.64 UR4, c[0x0][0x358] ;  /* 0x00006b00ff0477ac */ /* 0x000ea20008000a00 */
[----:B0-----:R-:W-:Y:S01]  /*0060*/  IMAD R5, R0, UR6, R7 ;  /* 0x0000000600057c24 */ /* 0x001fe2000f8e0207 */
[----:B------:R-:W-:-:S03]  /*0070*/  I2FP.F32.U32 R7, R7 ;  /* 0x0000000700077245 */ /* 0x000fc60000201000 */
[----:B-1----:R-:W-:-:S05]  /*0080*/  IMAD.WIDE R2, R5, 0x4, R2 ;  /* 0x0000000405027825 */ /* 0x002fca00078e0202 */
[----:B--2---:R-:W-:Y:S01]  /*0090*/  STG.E desc[UR4][R2.64], R7 ;  /* 0x0000000702007986 */ /* 0x004fe2000c101904 */
[----:B------:R-:W-:Y:S05]  /*00a0*/  EXIT ;  /* 0x000000000000794d */ /* 0x000fea0003800000 */
.L_x_0:
[----:B------:R-:W-:-:S00]  /*00b0*/  BRA `(.L_x_0) ;  /* 0xfffffffc00fc7947 */ /* 0x000fc0000383ffff */
[----:B------:R-:W-:-:S00]  /*00c0*/  NOP ;  /* 0x0000000000007918 */ /* 0x000fc00000000000 */
        /* <DEDUP_REMOVED lines=11> */
.L_x_1:


//--------------------- .nv.shared.reserved.0     --------------------------
	.section	.nv.shared.reserved.0,"aw",@nobits
	.weak		__nv_reservedSMEM_offset_0_alias
	.size		__nv_reservedSMEM_offset_0_alias, 0, 64
	.other		__nv_reservedSMEM_offset_0_alias,@"STO_CUDA_RESERVED_SHARED STV_DEFAULT"
__nv_reservedSMEM_offset_0_alias:
	.zero		0
	.zero		64


//--------------------- .nv.constant0._Z15my_first_kernelPf --------------------------
	.section	.nv.constant0._Z15my_first_kernelPf,"a",@progbits
	.sectionflags	@""
	.align	4
.nv.constant0._Z15my_first_kernelPf:
	.zero		904


//--------------------- SYMBOLS --------------------------

	.type		.nv.reservedSmem.offset0,@object
	.size		.nv.reservedSmem.offset0,0x4
